	.headerflags	@"EF_CUDA_TEXMODE_UNIFIED EF_CUDA_64BIT_ADDRESS EF_CUDA_ACCELERATORS EF_CUDA_SM90 EF_CUDA_VIRTUAL_SM(EF_CUDA_SM90)"
	.elftype	@"ET_EXEC"


//--------------------- .nv.info                  --------------------------
	.section	.nv.info,"",@"SHT_CUDA_INFO"
	.align	4


	//----- nvinfo : EIATTR_REGCOUNT
	.align		4
        /*0000*/ 	.byte	0x04, 0x2f
        /*0002*/ 	.short	(.L_1 - .L_0)
	.align		4
.L_0:
        /*0004*/ 	.word	index@(triton_poi_fused__to_copy_35)
        /*0008*/ 	.word	0x00000008


	//----- nvinfo : EIATTR_MIN_STACK_SIZE
	.align		4
.L_1:
        /*000c*/ 	.byte	0x04, 0x12
        /*000e*/ 	.short	(.L_3 - .L_2)
	.align		4
.L_2:
        /*0010*/ 	.word	index@(triton_poi_fused__to_copy_35)
        /*0014*/ 	.word	0x00000000


	//----- nvinfo : EIATTR_FRAME_SIZE
	.align		4
.L_3:
        /*0018*/ 	.byte	0x04, 0x11
        /*001a*/ 	.short	(.L_5 - .L_4)
	.align		4
.L_4:
        /*001c*/ 	.word	index@(triton_poi_fused__to_copy_35)
        /*0020*/ 	.word	0x00000000


	//----- nvinfo : EIATTR_MIN_STACK_SIZE
	.align		4
.L_5:
        /*0024*/ 	.byte	0x04, 0x12
        /*0026*/ 	.short	(.L_7 - .L_6)
	.align		4
.L_6:
        /*0028*/ 	.word	index@(triton_poi_fused__to_copy_35)
        /*002c*/ 	.word	0x00000000
.L_7:


//--------------------- .nv.info.triton_poi_fused__to_copy_35 --------------------------
	.section	.nv.info.triton_poi_fused__to_copy_35,"",@"SHT_CUDA_INFO"
	.sectionflags	@""
	.align	4


	//----- nvinfo : EIATTR_CUDA_API_VERSION
	.align		4
        /*0000*/ 	.byte	0x04, 0x37
        /*0002*/ 	.short	(.L_9 - .L_8)
.L_8:
        /*0004*/ 	.word	0x0000007c


	//----- nvinfo : EIATTR_KPARAM_INFO
	.align		4
.L_9:
        /*0008*/ 	.byte	0x04, 0x17
        /*000a*/ 	.short	(.L_11 - .L_10)
.L_10:
        /*000c*/ 	.word	0x00000000
        /*0010*/ 	.short	0x0001
        /*0012*/ 	.short	0x0008
        /*0014*/ 	.byte	0x00, 0xf0, 0x11, 0x00


	//----- nvinfo : EIATTR_KPARAM_INFO
	.align		4
.L_11:
        /*0018*/ 	.byte	0x04, 0x17
        /*001a*/ 	.short	(.L_13 - .L_12)
.L_12:
        /*001c*/ 	.word	0x00000000
        /*0020*/ 	.short	0x0000
        /*0022*/ 	.short	0x0000
        /*0024*/ 	.byte	0x00, 0xf4, 0x21, 0x00


	//----- nvinfo : EIATTR_SPARSE_MMA_MASK
	.align		4
.L_13:
        /*0028*/ 	.byte	0x03, 0x50
        /*002a*/ 	.short	0x0000


	//----- nvinfo : EIATTR_MAXREG_COUNT
	.align		4
        /*002c*/ 	.byte	0x03, 0x1b
        /*002e*/ 	.short	0x00ff


	//----- nvinfo : EIATTR_EXIT_INSTR_OFFSETS
	.align		4
        /*0030*/ 	.byte	0x04, 0x1c
        /*0032*/ 	.short	(.L_15 - .L_14)


	//   ....[0]....
.L_14:
        /*0034*/ 	.word	0x000000d0


	//   ....[1]....
        /*0038*/ 	.word	0x00000100


	//----- nvinfo : EIATTR_REQNTID
	.align		4
.L_15:
        /*003c*/ 	.byte	0x04, 0x10
        /*003e*/ 	.short	(.L_17 - .L_16)
.L_16:
        /*0040*/ 	.word	0x00000080
        /*0044*/ 	.word	0x00000001
        /*0048*/ 	.word	0x00000001


	//----- nvinfo : EIATTR_CBANK_PARAM_SIZE
	.align		4
.L_17:
        /*004c*/ 	.byte	0x03, 0x19
        /*004e*/ 	.short	0x000c


	//----- nvinfo : EIATTR_PARAM_CBANK
	.align		4
        /*0050*/ 	.byte	0x04, 0x0a
        /*0052*/ 	.short	(.L_19 - .L_18)
	.align		4
.L_18:
        /*0054*/ 	.word	index@(.nv.constant0.triton_poi_fused__to_copy_35)
        /*0058*/ 	.short	0x0210
        /*005a*/ 	.short	0x000c


	//----- nvinfo : EIATTR_SW_WAR
	.align		4
.L_19:
        /*005c*/ 	.byte	0x04, 0x36
        /*005e*/ 	.short	(.L_21 - .L_20)
.L_20:
        /*0060*/ 	.word	0x00000008
.L_21:


//--------------------- .nv.callgraph             --------------------------
	.section	.nv.callgraph,"",@"SHT_CUDA_CALLGRAPH"
	.align	4
	.sectionentsize	8
	.align		4
        /*0000*/ 	.word	0x00000000
	.align		4
        /*0004*/ 	.word	0xffffffff
	.align		4
        /*0008*/ 	.word	0x00000000
	.align		4
        /*000c*/ 	.word	0xfffffffe
	.align		4
        /*0010*/ 	.word	0x00000000
	.align		4
        /*0014*/ 	.word	0xfffffffd
	.align		4
        /*0018*/ 	.word	0x00000000
	.align		4
        /*001c*/ 	.word	0xfffffffc


//--------------------- .text.triton_poi_fused__to_copy_35 --------------------------
	.section	.text.triton_poi_fused__to_copy_35,"ax",@progbits
	.align	128
        .global         triton_poi_fused__to_copy_35
        .type           triton_poi_fused__to_copy_35,@function
        .size           triton_poi_fused__to_copy_35,(.L_x_1 - triton_poi_fused__to_copy_35)
        .other          triton_poi_fused__to_copy_35,@"STO_CUDA_ENTRY STV_DEFAULT"
triton_poi_fused__to_copy_35:
.text.triton_poi_fused__to_copy_35:
[----:B------:R-:W0:Y:S02]  /*0000*/  LDC R1, c[0x0][0x28] ;  /* 0x00000a00ff017b82 */ /* 0x000e240000000800 */
[----:B------:R-:W1:Y:S01]  /*0010*/  S2R R0, SR_TID.X ;  /* 0x0000000000007919 */ /* 0x000e620000002100 */
[----:B------:R-:W2:Y:S01]  /*0020*/  LDC.64 R2, c[0x0][0x210] ;  /* 0x00008400ff027b82 */ /* 0x000ea20000000a00 */
[----:B------:R-:W3:Y:S01]  /*0030*/  S2R R5, SR_CTAID.X ;  /* 0x0000000000057919 */ /* 0x000ee20000002500 */
[----:B-1----:R-:W-:-:S05]  /*0040*/  LOP3.LUT R0, R0, 0x7f, RZ, 0xc0, !PT ;  /* 0x0000007f00007812 */ /* 0x002fca00078ec0ff */
[----:B---3--:R-:W-:-:S04]  /*0050*/  IMAD R5, R5, 0x80, R0 ;  /* 0x0000008005057824 */ /* 0x008fc800078e0200 */
[C---:B--2---:R-:W-:Y:S01]  /*0060*/  IMAD.WIDE R2, R5.reuse, 0x8, R2 ;  /* 0x0000000805027825 */ /* 0x044fe200078e0202 */
[----:B------:R-:W-:Y:S02]  /*0070*/  I2FP.F32.S32 R0, R5 ;  /* 0x0000000500007245 */ /* 0x000fe40000201400 */
[----:B------:R-:W-:-:S03]  /*0080*/  ISETP.GE.AND P0, PT, R5, 0x48, PT ;  /* 0x000000480500780c */ /* 0x000fc60003f06270 */
[----:B------:R-:W-:-:S05]  /*0090*/  FMUL R0, R0, 3.5352113246917724609 ;  /* 0x406240e700007820 */ /* 0x000fca0000400000 */
[----:B------:R-:W-:-:S04]  /*00a0*/  FMNMX R0, RZ, R0, !PT ;  /* 0x00000000ff007209 */ /* 0x000fc80007800000 */
[----:B------:R-:W1:Y:S02]  /*00b0*/  F2I.TRUNC.NTZ R4, R0 ;  /* 0x0000000000047305 */ /* 0x000e64000020f100 */
[----:B-1----:R-:W-:Y:S01]  /*00c0*/  SHF.R.S32.HI R5, RZ, 0x1f, R4 ;  /* 0x0000001fff057819 */ /* 0x002fe20000011404 */
[----:B------:R-:W-:Y:S06]  /*00d0*/  @P0 EXIT ;  /* 0x000000000000094d */ /* 0x000fec0003800000 */
[----:B------:R-:W-:Y:S02]  /*00e0*/  ULDC.64 UR4, c[0x0][0x208] ;  /* 0x0000820000047ab9 */ /* 0x000fe40000000a00 */
[----:B------:R-:W-:Y:S01]  /*00f0*/  STG.E.64 desc[UR4][R2.64], R4 ;  /* 0x0000000402007986 */ /* 0x000fe2000c101b04 */
[----:B------:R-:W-:Y:S05]  /*0100*/  EXIT ;  /* 0x000000000000794d */ /* 0x000fea0003800000 */
.L_x_0:
[----:B------:R-:W-:-:S00]  /*0110*/  BRA `(.L_x_0) ;  /* 0xfffffffc00fc7947 */ /* 0x000fc0000383ffff */
[----:B------:R-:W-:-:S00]  /*0120*/  NOP ;  /* 0x0000000000007918 */ /* 0x000fc00000000000 */
        /* <DEDUP_REMOVED lines=13> */
.L_x_1:


//--------------------- .nv.constant0.triton_poi_fused__to_copy_35 --------------------------
	.section	.nv.constant0.triton_poi_fused__to_copy_35,"a",@progbits
	.sectionflags	@""
	.align	4
.nv.constant0.triton_poi_fused__to_copy_35:
	.zero		540
